.version 7.0
.target sm_50 // enough for my Titan X
.address_size 64

.visible .entry blockedMatmulV4 (
    .param .u64 ptrA,
    .param .u64 ptrB,
    .param .u64 ptrOut,
    .param .u32 numBlocks
) {
    .reg .pred %p0;
    .reg .u64  %dtmp<2>;
    .reg .u32  %stmp<2>;

    // Offset in loadedA / loadedB that we write to.
    .reg .u32  %loadOffset;

    // Attributes of the thread/CTA.
    .reg .u32  %tidX;
    .reg .u32  %tidY;

    .reg .u64  %offsetX;
    .reg .u64  %offsetY;
    .reg .u64  %stride;
    .reg .u32  %i;
    .reg .u32  %j;
    .reg .u32  %numBlocks;
    .reg .u64  %ptrA;
    .reg .u64  %ptrB;
    .reg .u64  %ptrOut;
    .reg .f32  %acc;
    .reg .f32  %ftmp;
    .reg .f32  %localA;
    .reg .f32  %localB<32>;
    .shared .align 4 .f32 loadedA[1024];
    .shared .align 4 .f32 loadedB[1024];

    ld.param.u32 %numBlocks, [numBlocks];
    ld.param.u64 %ptrA, [ptrA];
    ld.param.u64 %ptrB, [ptrB];
    ld.param.u64 %ptrOut, [ptrOut];

    mov.u32 %tidX, %tid.x;
    mov.u32 %tidY, %tid.y;

    // Local offset is (tid.y*blockSize + tid.x) * sizeof(float32)
    mul.lo.u32 %loadOffset, %tidY, 32;
    add.u32 %loadOffset, %loadOffset, %tidX;
    shl.b32 %loadOffset, %loadOffset, 2;

    // Compute offsets in the output matrix.
    // offsetX = ctaid.x * ntid.x = ctaid.x * blockSize
    cvt.u64.u32 %offsetX, %ctaid.x;
    mul.lo.u64 %offsetX, %offsetX, 32;
    // offsetY = ctaid.y * ntid.y = ctaid.y * blockSize
    cvt.u64.u32 %offsetY, %ctaid.y;
    mul.lo.u64 %offsetY, %offsetY, 32;

    // Stride is blockSize * numBlocks;
    cvt.u64.u32 %stride, %numBlocks;
    mul.lo.u64 %stride, %stride, 32;

    // We will accumulate into this register.
    mov.f32 %acc, 0.0;

    // We will calculate block offset in A in %ptrA as
    // (i*ntid.x + tid.x, offsetY + tid.y)
    // = i*ntid.x + tid.x + stride*(offsetY+tid.y)
    cvt.u64.u32 %dtmp0, %tidY;
    add.u64 %dtmp0, %dtmp0, %offsetY;
    mul.lo.u64 %dtmp0, %dtmp0, %stride;
    cvt.u64.u32 %dtmp1, %tidX;
    add.u64 %dtmp0, %dtmp0, %dtmp1;
    shl.b64 %dtmp0, %dtmp0, 2;
    add.u64 %ptrA, %ptrA, %dtmp0;

    // We will calculate our block offset in B in %ptrB as
    // (offsetX + tid.x, i*ntid.y + tid.y)
    // = offsetX + tid.x + i*stride*blockSize + stride*tid.y
    cvt.u64.u32 %dtmp0, %tidY;
    mul.lo.u64 %dtmp0, %dtmp0, %stride;
    cvt.u64.u32 %dtmp1, %tidX;
    add.u64 %dtmp0, %dtmp0, %dtmp1;
    add.u64 %dtmp0, %dtmp0, %offsetX;
    shl.b64 %dtmp0, %dtmp0, 2;
    add.u64 %ptrB, %ptrB, %dtmp0;

    // Stride in ptrB is stride*blockSize*4
    mul.lo.u64 %dtmp0, %stride, 128;

    mov.u32 %i, 0;
loop_start:
    // Don't write into memory until other threads are
    // caught up, to avoid races.
    bar.sync 0;

    // Read our entry from A into shared memory.
    mov.u32 %stmp0, loadedA;
    add.u32 %stmp0, %stmp0, %loadOffset;
    // Copy to local memory
    ld.global.f32 %ftmp, [%ptrA];
    st.shared.f32 [%stmp0], %ftmp;
    add.u64 %ptrA, %ptrA, 128;

    // Read our entry from B into shared memory.
    mov.u32 %stmp0, loadedB;
    add.u32 %stmp0, %stmp0, %loadOffset;
    // Copy to local memory
    ld.global.f32 %ftmp, [%ptrB];
    st.shared.f32 [%stmp0], %ftmp;
    add.u64 %ptrB, %ptrB, %dtmp0;

    bar.sync 0;

    // This doesn't seem to help, but it should in theory.
    add.u32 %i, %i, 1;
    setp.lt.u32 %p0, %i, %numBlocks;
    @%p0 prefetch.global.L1 [%ptrA];
    @%p0 prefetch.global.L1 [%ptrB];

    // We will load each entry into a different thread
    // in the warp, under the assumption that the block
    // size is exactly the warp size.
    // We load &loadedA[tid.x + tid.y*ntid.x] into our register.
    mul.lo.u32 %stmp0, %tidY, 32;
    add.u32 %stmp0, %stmp0, %tidX;
    shl.b32 %stmp0, %stmp0, 2;
    mov.u32 %stmp1, loadedA;
    add.u32 %stmp0, %stmp0, %stmp1;
    ld.shared.f32 %localA, [%stmp0];

    // %stmp0 will be address in B.
    // It will be &loadedB[tid.x + j*blockSize] starting at j=0
    mov.u32 %stmp0, loadedB;
    shl.b32 %stmp1, %tidX, 2;
    add.u32 %stmp0, %stmp0, %stmp1;

    // Fetch into registers.
    //
    //     for i in range(32):
    //         print(f"ld.shared.f32 %localB{i}, [%stmp0+{i*128}];")
    //
    ld.shared.f32 %localB0, [%stmp0+0];
    ld.shared.f32 %localB1, [%stmp0+128];
    ld.shared.f32 %localB2, [%stmp0+256];
    ld.shared.f32 %localB3, [%stmp0+384];
    ld.shared.f32 %localB4, [%stmp0+512];
    ld.shared.f32 %localB5, [%stmp0+640];
    ld.shared.f32 %localB6, [%stmp0+768];
    ld.shared.f32 %localB7, [%stmp0+896];
    ld.shared.f32 %localB8, [%stmp0+1024];
    ld.shared.f32 %localB9, [%stmp0+1152];
    ld.shared.f32 %localB10, [%stmp0+1280];
    ld.shared.f32 %localB11, [%stmp0+1408];
    ld.shared.f32 %localB12, [%stmp0+1536];
    ld.shared.f32 %localB13, [%stmp0+1664];
    ld.shared.f32 %localB14, [%stmp0+1792];
    ld.shared.f32 %localB15, [%stmp0+1920];
    ld.shared.f32 %localB16, [%stmp0+2048];
    ld.shared.f32 %localB17, [%stmp0+2176];
    ld.shared.f32 %localB18, [%stmp0+2304];
    ld.shared.f32 %localB19, [%stmp0+2432];
    ld.shared.f32 %localB20, [%stmp0+2560];
    ld.shared.f32 %localB21, [%stmp0+2688];
    ld.shared.f32 %localB22, [%stmp0+2816];
    ld.shared.f32 %localB23, [%stmp0+2944];
    ld.shared.f32 %localB24, [%stmp0+3072];
    ld.shared.f32 %localB25, [%stmp0+3200];
    ld.shared.f32 %localB26, [%stmp0+3328];
    ld.shared.f32 %localB27, [%stmp0+3456];
    ld.shared.f32 %localB28, [%stmp0+3584];
    ld.shared.f32 %localB29, [%stmp0+3712];
    ld.shared.f32 %localB30, [%stmp0+3840];
    ld.shared.f32 %localB31, [%stmp0+3968];

    // Perform the local dot product in-register.
    //
    //     for i in range(32):
    //         print(f"shfl.sync.idx.b32 %ftmp, %localA, {i}, 0x1f, 0xffffffff;")
    //         print(f"fma.rn.f32 %acc, %ftmp, %localB{i}, %acc;")
    //
    shfl.sync.idx.b32 %ftmp, %localA, 0, 0x1f, 0xffffffff;
    fma.rn.f32 %acc, %ftmp, %localB0, %acc;
    shfl.sync.idx.b32 %ftmp, %localA, 1, 0x1f, 0xffffffff;
    fma.rn.f32 %acc, %ftmp, %localB1, %acc;
    shfl.sync.idx.b32 %ftmp, %localA, 2, 0x1f, 0xffffffff;
    fma.rn.f32 %acc, %ftmp, %localB2, %acc;
    shfl.sync.idx.b32 %ftmp, %localA, 3, 0x1f, 0xffffffff;
    fma.rn.f32 %acc, %ftmp, %localB3, %acc;
    shfl.sync.idx.b32 %ftmp, %localA, 4, 0x1f, 0xffffffff;
    fma.rn.f32 %acc, %ftmp, %localB4, %acc;
    shfl.sync.idx.b32 %ftmp, %localA, 5, 0x1f, 0xffffffff;
    fma.rn.f32 %acc, %ftmp, %localB5, %acc;
    shfl.sync.idx.b32 %ftmp, %localA, 6, 0x1f, 0xffffffff;
    fma.rn.f32 %acc, %ftmp, %localB6, %acc;
    shfl.sync.idx.b32 %ftmp, %localA, 7, 0x1f, 0xffffffff;
    fma.rn.f32 %acc, %ftmp, %localB7, %acc;
    shfl.sync.idx.b32 %ftmp, %localA, 8, 0x1f, 0xffffffff;
    fma.rn.f32 %acc, %ftmp, %localB8, %acc;
    shfl.sync.idx.b32 %ftmp, %localA, 9, 0x1f, 0xffffffff;
    fma.rn.f32 %acc, %ftmp, %localB9, %acc;
    shfl.sync.idx.b32 %ftmp, %localA, 10, 0x1f, 0xffffffff;
    fma.rn.f32 %acc, %ftmp, %localB10, %acc;
    shfl.sync.idx.b32 %ftmp, %localA, 11, 0x1f, 0xffffffff;
    fma.rn.f32 %acc, %ftmp, %localB11, %acc;
    shfl.sync.idx.b32 %ftmp, %localA, 12, 0x1f, 0xffffffff;
    fma.rn.f32 %acc, %ftmp, %localB12, %acc;
    shfl.sync.idx.b32 %ftmp, %localA, 13, 0x1f, 0xffffffff;
    fma.rn.f32 %acc, %ftmp, %localB13, %acc;
    shfl.sync.idx.b32 %ftmp, %localA, 14, 0x1f, 0xffffffff;
    fma.rn.f32 %acc, %ftmp, %localB14, %acc;
    shfl.sync.idx.b32 %ftmp, %localA, 15, 0x1f, 0xffffffff;
    fma.rn.f32 %acc, %ftmp, %localB15, %acc;
    shfl.sync.idx.b32 %ftmp, %localA, 16, 0x1f, 0xffffffff;
    fma.rn.f32 %acc, %ftmp, %localB16, %acc;
    shfl.sync.idx.b32 %ftmp, %localA, 17, 0x1f, 0xffffffff;
    fma.rn.f32 %acc, %ftmp, %localB17, %acc;
    shfl.sync.idx.b32 %ftmp, %localA, 18, 0x1f, 0xffffffff;
    fma.rn.f32 %acc, %ftmp, %localB18, %acc;
    shfl.sync.idx.b32 %ftmp, %localA, 19, 0x1f, 0xffffffff;
    fma.rn.f32 %acc, %ftmp, %localB19, %acc;
    shfl.sync.idx.b32 %ftmp, %localA, 20, 0x1f, 0xffffffff;
    fma.rn.f32 %acc, %ftmp, %localB20, %acc;
    shfl.sync.idx.b32 %ftmp, %localA, 21, 0x1f, 0xffffffff;
    fma.rn.f32 %acc, %ftmp, %localB21, %acc;
    shfl.sync.idx.b32 %ftmp, %localA, 22, 0x1f, 0xffffffff;
    fma.rn.f32 %acc, %ftmp, %localB22, %acc;
    shfl.sync.idx.b32 %ftmp, %localA, 23, 0x1f, 0xffffffff;
    fma.rn.f32 %acc, %ftmp, %localB23, %acc;
    shfl.sync.idx.b32 %ftmp, %localA, 24, 0x1f, 0xffffffff;
    fma.rn.f32 %acc, %ftmp, %localB24, %acc;
    shfl.sync.idx.b32 %ftmp, %localA, 25, 0x1f, 0xffffffff;
    fma.rn.f32 %acc, %ftmp, %localB25, %acc;
    shfl.sync.idx.b32 %ftmp, %localA, 26, 0x1f, 0xffffffff;
    fma.rn.f32 %acc, %ftmp, %localB26, %acc;
    shfl.sync.idx.b32 %ftmp, %localA, 27, 0x1f, 0xffffffff;
    fma.rn.f32 %acc, %ftmp, %localB27, %acc;
    shfl.sync.idx.b32 %ftmp, %localA, 28, 0x1f, 0xffffffff;
    fma.rn.f32 %acc, %ftmp, %localB28, %acc;
    shfl.sync.idx.b32 %ftmp, %localA, 29, 0x1f, 0xffffffff;
    fma.rn.f32 %acc, %ftmp, %localB29, %acc;
    shfl.sync.idx.b32 %ftmp, %localA, 30, 0x1f, 0xffffffff;
    fma.rn.f32 %acc, %ftmp, %localB30, %acc;
    shfl.sync.idx.b32 %ftmp, %localA, 31, 0x1f, 0xffffffff;
    fma.rn.f32 %acc, %ftmp, %localB31, %acc;

    @%p0 bra loop_start;

loop_end:
    // Write back to output memory.

    // Output address is offsetX+tid.x + stride*(offsetY+tid.y)
    cvt.u64.u32 %dtmp0, %tidY;
    add.u64 %dtmp0, %dtmp0, %offsetY;
    mul.lo.u64 %dtmp0, %dtmp0, %stride;
    cvt.u64.u32 %dtmp1, %tidX;
    add.u64 %dtmp1, %dtmp1, %offsetX;
    add.u64 %dtmp0, %dtmp0, %dtmp1;
    shl.b64 %dtmp0, %dtmp0, 2;
    add.u64 %dtmp0, %dtmp0, %ptrOut;

    st.global.f32 [%dtmp0], %acc;
}

// ===== COMPILED SASS (sm_100) =====

	.target	sm_100

	.elftype	@"ET_EXEC"


//--------------------- .note.nv.tkinfo           --------------------------
	.section	.note.nv.tkinfo,"",@"SHT_NOTE"
	.sectionflags	@"SHF_NOTE_NV_TKINFO"
	.tkinfo
        /*0018*/ 	.word	0x00000002
        /*0030*/ 	.string	""
        /*0030*/ 	.string	"ptxas"
        /*0030*/ 	.string	"Cuda compilation tools, release 13.0, V13.0.88"
        /*0030*/ 	.string	"Build cuda_13.0.r13.0/compiler.36424714_0"
        /*0030*/ 	.string	"-arch sm_100 "



//--------------------- .note.nv.cuinfo           --------------------------
	.section	.note.nv.cuinfo,"",@"SHT_NOTE"
	.sectionflags	@"SHF_NOTE_NV_CUINFO"
        /*0018*/ 	.short	0x0002
        /*001a*/ 	.short	0x0032
        /*001c*/ 	.short	0x0082
	.zero		2


//--------------------- .nv.info                  --------------------------
	.section	.nv.info,"",@"SHT_CUDA_INFO"
	.align	4


	//----- nvinfo : EIATTR_REGCOUNT
	.align		4
        /*0000*/ 	.byte	0x04, 0x2f
        /*0002*/ 	.short	(.L_1 - .L_0)
	.align		4
.L_0:
        /*0004*/ 	.word	index@(blockedMatmulV4)
        /*0008*/ 	.word	0x0000001f


	//----- nvinfo : EIATTR_FRAME_SIZE
	.align		4
.L_1:
        /*000c*/ 	.byte	0x04, 0x11
        /*000e*/ 	.short	(.L_3 - .L_2)
	.align		4
.L_2:
        /*0010*/ 	.word	index@(blockedMatmulV4)
        /*0014*/ 	.word	0x00000000


	//----- nvinfo : EIATTR_MIN_STACK_SIZE
	.align		4
.L_3:
        /*0018*/ 	.byte	0x04, 0x12
        /*001a*/ 	.short	(.L_5 - .L_4)
	.align		4
.L_4:
        /*001c*/ 	.word	index@(blockedMatmulV4)
        /*0020*/ 	.word	0x00000000
.L_5:


//--------------------- .nv.compat                --------------------------
	.section	.nv.compat,"",@"SHT_CUDA_COMPAT_INFO"
	.align	4
        /*0000*/ 	.byte	0x02, 0x09, 0x00, 0x00, 0x02, 0x02, 0x01, 0x00, 0x02, 0x05, 0x05, 0x00, 0x03, 0x07, 0x01, 0x01
        /*0010*/ 	.byte	0x02, 0x03, 0x00, 0x00, 0x02, 0x06, 0x01, 0x00, 0x04, 0x0b, 0x08, 0x00, 0x09, 0x00, 0x00, 0x00
        /*0020*/ 	.byte	0x00, 0x00, 0x00, 0x00


//--------------------- .nv.info.blockedMatmulV4  --------------------------
	.section	.nv.info.blockedMatmulV4,"",@"SHT_CUDA_INFO"
	.sectionflags	@""
	.align	4


	//----- nvinfo : EIATTR_CUDA_API_VERSION
	.align		4
        /*0000*/ 	.byte	0x04, 0x37
        /*0002*/ 	.short	(.L_7 - .L_6)
.L_6:
        /*0004*/ 	.word	0x00000082


	//----- nvinfo : EIATTR_KPARAM_INFO
	.align		4
.L_7:
        /*0008*/ 	.byte	0x04, 0x17
        /*000a*/ 	.short	(.L_9 - .L_8)
.L_8:
        /*000c*/ 	.word	0x00000000
        /*0010*/ 	.short	0x0003
        /*0012*/ 	.short	0x0018
        /*0014*/ 	.byte	0x00, 0xf0, 0x11, 0x00


	//----- nvinfo : EIATTR_KPARAM_INFO
	.align		4
.L_9:
        /*0018*/ 	.byte	0x04, 0x17
        /*001a*/ 	.short	(.L_11 - .L_10)
.L_10:
        /*001c*/ 	.word	0x00000000
        /*0020*/ 	.short	0x0002
        /*0022*/ 	.short	0x0010
        /*0024*/ 	.byte	0x00, 0xf0, 0x21, 0x00


	//----- nvinfo : EIATTR_KPARAM_INFO
	.align		4
.L_11:
        /*0028*/ 	.byte	0x04, 0x17
        /*002a*/ 	.short	(.L_13 - .L_12)
.L_12:
        /*002c*/ 	.word	0x00000000
        /*0030*/ 	.short	0x0001
        /*0032*/ 	.short	0x0008
        /*0034*/ 	.byte	0x00, 0xf0, 0x21, 0x00


	//----- nvinfo : EIATTR_KPARAM_INFO
	.align		4
.L_13:
        /*0038*/ 	.byte	0x04, 0x17
        /*003a*/ 	.short	(.L_15 - .L_14)
.L_14:
        /*003c*/ 	.word	0x00000000
        /*0040*/ 	.short	0x0000
        /*0042*/ 	.short	0x0000
        /*0044*/ 	.byte	0x00, 0xf0, 0x21, 0x00


	//----- nvinfo : EIATTR_SPARSE_MMA_MASK
	.align		4
.L_15:
        /*0048*/ 	.byte	0x03, 0x50
        /*004a*/ 	.short	0x0000


	//----- nvinfo : EIATTR_MAXREG_COUNT
	.align		4
        /*004c*/ 	.byte	0x03, 0x1b
        /*004e*/ 	.short	0x00ff


	//----- nvinfo : EIATTR_NUM_BARRIERS
	.align		4
        /*0050*/ 	.byte	0x02, 0x4c
        /*0052*/ 	.byte	0x01
	.zero		1


	//----- nvinfo : EIATTR_MERCURY_ISA_VERSION
	.align		4
        /*0054*/ 	.byte	0x03, 0x5f
        /*0056*/ 	.short	0x0101


	//----- nvinfo : EIATTR_COOP_GROUP_MASK_REGIDS
	.align		4
        /*0058*/ 	.byte	0x04, 0x29
        /*005a*/ 	.short	(.L_17 - .L_16)


	//   ....[0]....
.L_16:
        /*005c*/ 	.word	0xffffffff


	//   ....[1]....
        /*0060*/ 	.word	0xffffffff


	//   ....[2]....
        /*0064*/ 	.word	0xffffffff


	//   ....[3]....
        /*0068*/ 	.word	0xffffffff


	//   ....[4]....
        /*006c*/ 	.word	0xffffffff


	//   ....[5]....
        /*0070*/ 	.word	0xffffffff


	//   ....[6]....
        /*0074*/ 	.word	0xffffffff


	//   ....[7]....
        /*0078*/ 	.word	0xffffffff


	//   ....[8]....
        /*007c*/ 	.word	0xffffffff


	//   ....[9]....
        /*0080*/ 	.word	0xffffffff


	//   ....[10]....
        /*0084*/ 	.word	0xffffffff


	//   ....[11]....
        /*0088*/ 	.word	0xffffffff


	//   ....[12]....
        /*008c*/ 	.word	0xffffffff


	//   ....[13]....
        /*0090*/ 	.word	0xffffffff


	//   ....[14]....
        /*0094*/ 	.word	0xffffffff


	//   ....[15]....
        /*0098*/ 	.word	0xffffffff


	//   ....[16]....
        /*009c*/ 	.word	0xffffffff


	//   ....[17]....
        /*00a0*/ 	.word	0xffffffff


	//   ....[18]....
        /*00a4*/ 	.word	0xffffffff


	//   ....[19]....
        /*00a8*/ 	.word	0xffffffff


	//   ....[20]....
        /*00ac*/ 	.word	0xffffffff


	//   ....[21]....
        /*00b0*/ 	.word	0xffffffff


	//   ....[22]....
        /*00b4*/ 	.word	0xffffffff


	//   ....[23]....
        /*00b8*/ 	.word	0xffffffff


	//   ....[24]....
        /*00bc*/ 	.word	0xffffffff


	//   ....[25]....
        /*00c0*/ 	.word	0xffffffff


	//   ....[26]....
        /*00c4*/ 	.word	0xffffffff


	//   ....[27]....
        /*00c8*/ 	.word	0xffffffff


	//   ....[28]....
        /*00cc*/ 	.word	0xffffffff


	//   ....[29]....
        /*00d0*/ 	.word	0xffffffff


	//   ....[30]....
        /*00d4*/ 	.word	0xffffffff


	//   ....[31]....
        /*00d8*/ 	.word	0xffffffff


	//----- nvinfo : EIATTR_COOP_GROUP_INSTR_OFFSETS
	.align		4
.L_17:
        /*00dc*/ 	.byte	0x04, 0x28
        /*00de*/ 	.short	(.L_19 - .L_18)


	//   ....[0]....
.L_18:
        /*00e0*/ 	.word	0x000003d0


	//   ....[1]....
        /*00e4*/ 	.word	0x000003e0


	//   ....[2]....
        /*00e8*/ 	.word	0x000003f0


	//   ....[3]....
        /*00ec*/ 	.word	0x00000400


	//   ....[4]....
        /*00f0*/ 	.word	0x00000420


	//   ....[5]....
        /*00f4*/ 	.word	0x00000440


	//   ....[6]....
        /*00f8*/ 	.word	0x00000480


	//   ....[7]....
        /*00fc*/ 	.word	0x000004a0


	//   ....[8]....
        /*0100*/ 	.word	0x000004d0


	//   ....[9]....
        /*0104*/ 	.word	0x00000520


	//   ....[10]....
        /*0108*/ 	.word	0x00000530


	//   ....[11]....
        /*010c*/ 	.word	0x00000560


	//   ....[12]....
        /*0110*/ 	.word	0x00000590


	//   ....[13]....
        /*0114*/ 	.word	0x000005c0


	//   ....[14]....
        /*0118*/ 	.word	0x000005f0


	//   ....[15]....
        /*011c*/ 	.word	0x00000620


	//   ....[16]....
        /*0120*/ 	.word	0x00000650


	//   ....[17]....
        /*0124*/ 	.word	0x00000680


	//   ....[18]....
        /*0128*/ 	.word	0x000006a0


	//   ....[19]....
        /*012c*/ 	.word	0x000006e0


	//   ....[20]....
        /*0130*/ 	.word	0x00000710


	//   ....[21]....
        /*0134*/ 	.word	0x00000760


	//   ....[22]....
        /*0138*/ 	.word	0x00000780


	//   ....[23]....
        /*013c*/ 	.word	0x000007c0


	//   ....[24]....
        /*0140*/ 	.word	0x000007f0


	//   ....[25]....
        /*0144*/ 	.word	0x00000810


	//   ....[26]....
        /*0148*/ 	.word	0x00000870


	//   ....[27]....
        /*014c*/ 	.word	0x000008f0


	//   ....[28]....
        /*0150*/ 	.word	0x00000920


	//   ....[29]....
        /*0154*/ 	.word	0x00000930


	//   ....[30]....
        /*0158*/ 	.word	0x00000950


	//   ....[31]....
        /*015c*/ 	.word	0x00000970


	//----- nvinfo : EIATTR_VRC_CTA_INIT_COUNT
	.align		4
.L_19:
        /*0160*/ 	.byte	0x02, 0x4a
	.zero		1
	.zero		1


	//----- nvinfo : EIATTR_EXIT_INSTR_OFFSETS
	.align		4
        /*0164*/ 	.byte	0x04, 0x1c
        /*0166*/ 	.short	(.L_21 - .L_20)


	//   ....[0]....
.L_20:
        /*0168*/ 	.word	0x00000b30


	//----- nvinfo : EIATTR_CBANK_PARAM_SIZE
	.align		4
.L_21:
        /*016c*/ 	.byte	0x03, 0x19
        /*016e*/ 	.short	0x001c


	//----- nvinfo : EIATTR_PARAM_CBANK
	.align		4
        /*0170*/ 	.byte	0x04, 0x0a
        /*0172*/ 	.short	(.L_23 - .L_22)
	.align		4
.L_22:
        /*0174*/ 	.word	index@(.nv.constant0.blockedMatmulV4)
        /*0178*/ 	.short	0x0380
        /*017a*/ 	.short	0x001c


	//----- nvinfo : EIATTR_SW_WAR
	.align		4
.L_23:
        /*017c*/ 	.byte	0x04, 0x36
        /*017e*/ 	.short	(.L_25 - .L_24)
.L_24:
        /*0180*/ 	.word	0x00000008
.L_25:


//--------------------- .nv.callgraph             --------------------------
	.section	.nv.callgraph,"",@"SHT_CUDA_CALLGRAPH"
	.align	4
	.sectionentsize	8
	.align		4
        /*0000*/ 	.word	0x00000000
	.align		4
        /*0004*/ 	.word	0xffffffff
	.align		4
        /*0008*/ 	.word	0x00000000
	.align		4
        /*000c*/ 	.word	0xfffffffe
	.align		4
        /*0010*/ 	.word	0x00000000
	.align		4
        /*0014*/ 	.word	0xfffffffd
	.align		4
        /*0018*/ 	.word	0x00000000
	.align		4
        /*001c*/ 	.word	0xfffffffc


//--------------------- .text.blockedMatmulV4     --------------------------
	.section	.text.blockedMatmulV4,"ax",@progbits
	.align	128
        .global         blockedMatmulV4
        .type           blockedMatmulV4,@function
        .size           blockedMatmulV4,(.L_x_2 - blockedMatmulV4)
        .other          blockedMatmulV4,@"STO_CUDA_ENTRY STV_DEFAULT"
blockedMatmulV4:
.text.blockedMatmulV4:
[----:B------:R-:W-:Y:S01]  /*0000*/  LDC R1, c[0x0][0x37c] ;  /* 0x0000df00ff017b82 */ /* 0x000fe20000000800 */
[----:B------:R-:W0:Y:S07]  /*0010*/  S2R R4, SR_TID.Y ;  /* 0x0000000000047919 */ /* 0x000e2e0000002200 */
[----:B------:R-:W1:Y:S01]  /*0020*/  LDC R2, c[0x0][0x398] ;  /* 0x0000e600ff027b82 */ /* 0x000e620000000800 */
[----:B------:R-:W-:Y:S01]  /*0030*/  HFMA2 R9, -RZ, RZ, 0, 0 ;  /* 0x00000000ff097431 */ /* 0x000fe200000001ff */
[----:B------:R-:W-:Y:S01]  /*0040*/  MOV R5, RZ ;  /* 0x000000ff00057202 */ /* 0x000fe20000000f00 */
[----:B------:R-:W0:Y:S01]  /*0050*/  S2R R0, SR_CTAID.Y ;  /* 0x0000000000007919 */ /* 0x000e220000002600 */
[----:B------:R-:W2:Y:S01]  /*0060*/  LDCU.128 UR12, c[0x0][0x380] ;  /* 0x00007000ff0c77ac */ /* 0x000ea20008000c00 */
[----:B------:R-:W-:Y:S01]  /*0070*/  HFMA2 R21, -RZ, RZ, 0, 0 ;  /* 0x00000000ff157431 */ /* 0x000fe200000001ff */
[----:B------:R-:W3:Y:S02]  /*0080*/  S2R R8, SR_TID.X ;  /* 0x0000000000087919 */ /* 0x000ee40000002100 */
[----:B------:R-:W4:Y:S01]  /*0090*/  S2UR UR6, SR_CgaCtaId ;  /* 0x00000000000679c3 */ /* 0x000f220000008800 */
[----:B------:R-:W-:Y:S01]  /*00a0*/  UMOV UR4, URZ ;  /* 0x000000ff00047c82 */ /* 0x000fe20008000000 */
[----:B------:R-:W-:Y:S01]  /*00b0*/  UMOV UR5, 0x400 ;  /* 0x0000040000057882 */ /* 0x000fe20000000000 */
[----:B------:R-:W5:Y:S01]  /*00c0*/  S2R R6, SR_CTAID.X ;  /* 0x0000000000067919 */ /* 0x000f620000002500 */
[----:B------:R-:W0:Y:S01]  /*00d0*/  LDCU.64 UR8, c[0x0][0x358] ;  /* 0x00006b00ff0877ac */ /* 0x000e220008000a00 */
[----:B-1----:R-:W-:-:S05]  /*00e0*/  IMAD.WIDE.U32 R2, R2, 0x20, RZ ;  /* 0x0000002002027825 */ /* 0x002fca00078e00ff */
[----:B------:R-:W-:Y:S01]  /*00f0*/  IADD3 R7, PT, PT, R3, UR4, RZ ;  /* 0x0000000403077c10 */ /* 0x000fe2000fffe0ff */
[----:B----4-:R-:W-:Y:S02]  /*0100*/  ULEA UR7, UR6, UR5, 0x18 ;  /* 0x0000000506077291 */ /* 0x010fe4000f8ec0ff */
[----:B------:R-:W-:Y:S01]  /*0110*/  UIADD3 UR5, UPT, UPT, UR5, 0x1000, URZ ;  /* 0x0000100005057890 */ /* 0x000fe2000fffe0ff */
[----:B0-----:R-:W-:-:S03]  /*0120*/  IMAD.WIDE.U32 R12, R0, 0x20, R4 ;  /* 0x00000020000c7825 */ /* 0x001fc600078e0004 */
[----:B------:R-:W-:Y:S01]  /*0130*/  ULEA UR5, UR6, UR5, 0x18 ;  /* 0x0000000506057291 */ /* 0x000fe2000f8ec0ff */
[----:B---3--:R-:W-:Y:S01]  /*0140*/  IMAD.WIDE.U32 R10, R4, R2, R8 ;  /* 0x00000002040a7225 */ /* 0x008fe200078e0008 */
[----:B------:R-:W-:-:S03]  /*0150*/  IADD3 R5, PT, PT, R13, UR4, RZ ;  /* 0x000000040d057c10 */ /* 0x000fc6000fffe0ff */
[C---:B------:R-:W-:Y:S01]  /*0160*/  IMAD R19, R4.reuse, R7, R11 ;  /* 0x0000000704137224 */ /* 0x040fe200078e020b */
[----:B------:R-:W-:Y:S01]  /*0170*/  MOV R18, R10 ;  /* 0x0000000a00127202 */ /* 0x000fe20000000f00 */
[----:B------:R-:W-:Y:S01]  /*0180*/  IMAD R5, R5, R2, RZ ;  /* 0x0000000205057224 */ /* 0x000fe200078e02ff */
[----:B------:R-:W-:Y:S01]  /*0190*/  LEA R4, R4, R8, 0x5 ;  /* 0x0000000804047211 */ /* 0x000fe200078e28ff */
[----:B------:R-:W-:Y:S01]  /*01a0*/  IMAD.WIDE.U32 R10, R2, R12, R8 ;  /* 0x0000000c020a7225 */ /* 0x000fe200078e0008 */
[----:B------:R-:W-:-:S03]  /*01b0*/  LEA R8, R8, UR5, 0x2 ;  /* 0x0000000508087c11 */ /* 0x000fc6000f8e10ff */
[----:B------:R-:W-:Y:S01]  /*01c0*/  IMAD R5, R7, R12, R5 ;  /* 0x0000000c07057224 */ /* 0x000fe200078e0205 */
[----:B--2---:R-:W-:Y:S01]  /*01d0*/  LEA R14, P0, R10, UR12, 0x2 ;  /* 0x0000000c0a0e7c11 */ /* 0x004fe2000f8010ff */
[----:B-----5:R-:W-:-:S03]  /*01e0*/  IMAD.WIDE.U32 R18, R6, 0x20, R18 ;  /* 0x0000002006127825 */ /* 0x020fc600078e0012 */
[----:B------:R-:W-:Y:S02]  /*01f0*/  IADD3 R9, PT, PT, R11, R5, RZ ;  /* 0x000000050b097210 */ /* 0x000fe40007ffe0ff */
[----:B------:R-:W-:Y:S02]  /*0200*/  LEA R23, P1, R18, UR14, 0x2 ;  /* 0x0000000e12177c11 */ /* 0x000fe4000f8210ff */
[----:B------:R-:W-:Y:S01]  /*0210*/  IADD3 R5, PT, PT, R19, UR4, RZ ;  /* 0x0000000413057c10 */ /* 0x000fe2000fffe0ff */
[----:B------:R-:W-:Y:S01]  /*0220*/  UMOV UR4, URZ ;  /* 0x000000ff00047c82 */ /* 0x000fe20008000000 */
[----:B------:R-:W-:Y:S02]  /*0230*/  LEA.HI.X R9, R10, UR13, R9, 0x2, P0 ;  /* 0x0000000d0a097c11 */ /* 0x000fe400080f1409 */
[----:B------:R-:W-:Y:S02]  /*0240*/  LEA.HI.X R18, R18, UR15, R5, 0x2, P1 ;  /* 0x0000000f12127c11 */ /* 0x000fe400088f1405 */
[----:B------:R-:W-:-:S02]  /*0250*/  LEA R10, R4, UR7, 0x2 ;  /* 0x00000007040a7c11 */ /* 0x000fc4000f8e10ff */
[----:B------:R-:W-:-:S07]  /*0260*/  LEA R11, R4, UR5, 0x2 ;  /* 0x00000005040b7c11 */ /* 0x000fce000f8e10ff */
.L_x_0:
[----:B------:R-:W-:Y:S01]  /*0270*/  BAR.SYNC.DEFER_BLOCKING 0x0 ;  /* 0x0000000000007b1d */ /* 0x000fe20000010000 */
[----:B------:R-:W-:Y:S02]  /*0280*/  MOV R15, R9 ;  /* 0x00000009000f7202 */ /* 0x000fe40000000f00 */
[----:B------:R-:W-:Y:S02]  /*0290*/  MOV R4, R23 ;  /* 0x0000001700047202 */ /* 0x000fe40000000f00 */
[----:B------:R-:W-:Y:S01]  /*02a0*/  MOV R5, R18 ;  /* 0x0000001200057202 */ /* 0x000fe20000000f00 */
[----:B------:R0:W2:Y:S04]  /*02b0*/  LDG.E R13, desc[UR8][R14.64] ;  /* 0x000000080e0d7981 */ /* 0x0000a8000c1e1900 */
[----:B------:R1:W3:Y:S01]  /*02c0*/  LDG.E R16, desc[UR8][R4.64] ;  /* 0x0000000804107981 */ /* 0x0002e2000c1e1900 */
[----:B------:R-:W-:Y:S01]  /*02d0*/  UIADD3 UR4, UPT, UPT, UR4, 0x1, URZ ;  /* 0x0000000104047890 */ /* 0x000fe2000fffe0ff */
[----:B0-----:R-:W-:Y:S01]  /*02e0*/  IADD3 R14, P0, PT, R14, 0x80, RZ ;  /* 0x000000800e0e7810 */ /* 0x001fe20007f1e0ff */
[----:B-1----:R-:W-:-:S03]  /*02f0*/  IMAD.WIDE.U32 R4, R2, 0x80, R4 ;  /* 0x0000008002047825 */ /* 0x002fc600078e0004 */
[----:B------:R-:W-:Y:S01]  /*0300*/  IADD3.X R9, PT, PT, RZ, R9, RZ, P0, !PT ;  /* 0x00000009ff097210 */ /* 0x000fe200007fe4ff */
[----:B--2---:R-:W-:Y:S04]  /*0310*/  STS [R10], R13 ;  /* 0x0000000d0a007388 */ /* 0x004fe80000000800 */
[----:B---3--:R-:W-:Y:S01]  /*0320*/  STS [R11], R16 ;  /* 0x000000100b007388 */ /* 0x008fe20000000800 */
[----:B------:R-:W-:Y:S06]  /*0330*/  BAR.SYNC.DEFER_BLOCKING 0x0 ;  /* 0x0000000000007b1d */ /* 0x000fec0000010000 */
[----:B------:R-:W0:Y:S04]  /*0340*/  LDS R12, [R10] ;  /* 0x000000000a0c7984 */ /* 0x000e280000000800 */
[----:B------:R-:W-:Y:S04]  /*0350*/  LDS R24, [R8] ;  /* 0x0000000008187984 */ /* 0x000fe80000000800 */
[----:B------:R-:W-:Y:S04]  /*0360*/  LDS R26, [R8+0x80] ;  /* 0x00008000081a7984 */ /* 0x000fe80000000800 */
[----:B------:R-:W-:Y:S04]  /*0370*/  LDS R19, [R8+0x100] ;  /* 0x0001000008137984 */ /* 0x000fe80000000800 */
[----:B------:R-:W-:Y:S04]  /*0380*/  LDS R20, [R8+0x180] ;  /* 0x0001800008147984 */ /* 0x000fe80000000800 */
[----:B------:R-:W-:Y:S04]  /*0390*/  LDS R18, [R8+0x200] ;  /* 0x0002000008127984 */ /* 0x000fe80000000800 */
[----:B------:R-:W-:Y:S04]  /*03a0*/  LDS R17, [R8+0x280] ;  /* 0x0002800008117984 */ /* 0x000fe80000000800 */
[----:B------:R-:W-:Y:S04]  /*03b0*/  LDS R16, [R8+0x300] ;  /* 0x0003000008107984 */ /* 0x000fe80000000800 */
[----:B------:R-:W-:Y:S04]  /*03c0*/  LDS R13, [R8+0x380] ;  /* 0x00038000080d7984 */ /* 0x000fe80000000800 */
[----:B0-----:R-:W0:Y:S04]  /*03d0*/  SHFL.IDX PT, R25, R12, RZ, 0x1f ;  /* 0x00001fff0c197589 */ /* 0x001e2800000e0000 */
[----:B------:R-:W1:Y:S04]  /*03e0*/  SHFL.IDX PT, R15, R12, 0x1, 0x1f ;  /* 0x00201f000c0f7f89 */ /* 0x000e6800000e0000 */
[----:B------:R-:W2:Y:S04]  /*03f0*/  SHFL.IDX PT, R22, R12, 0x2, 0x1f ;  /* 0x00401f000c167f89 */ /* 0x000ea800000e0000 */
[----:B------:R-:W3:Y:S01]  /*0400*/  SHFL.IDX PT, R23, R12, 0x3, 0x1f ;  /* 0x00601f000c177f89 */ /* 0x000ee200000e0000 */
[----:B0-----:R-:W-:-:S03]  /*0410*/  FFMA R21, R24, R25, R21 ;  /* 0x0000001918157223 */ /* 0x001fc60000000015 */
[----:B------:R-:W0:Y:S01]  /*0420*/  SHFL.IDX PT, R25, R12, 0x4, 0x1f ;  /* 0x00801f000c197f89 */ /* 0x000e2200000e0000 */
[----:B-1----:R-:W-:-:S03]  /*0430*/  FFMA R26, R26, R15, R21 ;  /* 0x0000000f1a1a7223 */ /* 0x002fc60000000015 */
[----:B------:R-:W1:Y:S01]  /*0440*/  SHFL.IDX PT, R24, R12, 0x5, 0x1f ;  /* 0x00a01f000c187f89 */ /* 0x000e6200000e0000 */
[----:B--2---:R-:W-:-:S03]  /*0450*/  FFMA R27, R19, R22, R26 ;  /* 0x00000016131b7223 */ /* 0x004fc6000000001a */
[----:B------:R-:W-:Y:S01]  /*0460*/  LDS R15, [R8+0x400] ;  /* 0x00040000080f7984 */ /* 0x000fe20000000800 */
[----:B---3--:R-:W-:-:S03]  /*0470*/  FFMA R23, R20, R23, R27 ;  /* 0x0000001714177223 */ /* 0x008fc6000000001b */
[----:B------:R-:W2:Y:S04]  /*0480*/  SHFL.IDX PT, R21, R12, 0x6, 0x1f ;  /* 0x00c01f000c157f89 */ /* 0x000ea800000e0000 */
[----:B------:R-:W-:Y:S04]  /*0490*/  LDS R19, [R8+0x480] ;  /* 0x0004800008137984 */ /* 0x000fe80000000800 */
[----:B------:R-:W3:Y:S04]  /*04a0*/  SHFL.IDX PT, R26, R12, 0x7, 0x1f ;  /* 0x00e01f000c1a7f89 */ /* 0x000ee800000e0000 */
[----:B------:R-:W-:Y:S01]  /*04b0*/  LDS R22, [R8+0x500] ;  /* 0x0005000008167984 */ /* 0x000fe20000000800 */
[----:B0-----:R-:W-:-:S03]  /*04c0*/  FFMA R28, R18, R25, R23 ;  /* 0x00000019121c7223 */ /* 0x001fc60000000017 */
[----:B------:R-:W0:Y:S01]  /*04d0*/  SHFL.IDX PT, R18, R12, 0x8, 0x1f ;  /* 0x01001f000c127f89 */ /* 0x000e2200000e0000 */
[----:B-1----:R-:W-:-:S03]  /*04e0*/  FFMA R23, R17, R24, R28 ;  /* 0x0000001811177223 */ /* 0x002fc6000000001c */
[----:B------:R-:W-:Y:S04]  /*04f0*/  LDS R20, [R8+0x580] ;  /* 0x0005800008147984 */ /* 0x000fe80000000800 */
[----:B------:R-:W-:Y:S01]  /*0500*/  LDS R17, [R8+0x600] ;  /* 0x0006000008117984 */ /* 0x000fe20000000800 */
[----:B--2---:R-:W-:-:S03]  /*0510*/  FFMA R28, R16, R21, R23 ;  /* 0x00000015101c7223 */ /* 0x004fc60000000017 */
[----:B------:R-:W1:Y:S04]  /*0520*/  SHFL.IDX PT, R24, R12, 0x9, 0x1f ;  /* 0x01201f000c187f89 */ /* 0x000e6800000e0000 */
[----:B------:R-:W2:Y:S01]  /*0530*/  SHFL.IDX PT, R25, R12, 0xa, 0x1f ;  /* 0x01401f000c197f89 */ /* 0x000ea200000e0000 */
[----:B---3--:R-:W-:-:S03]  /*0540*/  FFMA R26, R13, R26, R28 ;  /* 0x0000001a0d1a7223 */ /* 0x008fc6000000001c */
[----:B------:R-:W-:Y:S04]  /*0550*/  LDS R16, [R8+0x680] ;  /* 0x0006800008107984 */ /* 0x000fe80000000800 */
[----:B------:R-:W3:Y:S01]  /*0560*/  SHFL.IDX PT, R21, R12, 0xb, 0x1f ;  /* 0x01601f000c157f89 */ /* 0x000ee200000e0000 */
[----:B0-----:R-:W-:-:S03]  /*0570*/  FFMA R26, R15, R18, R26 ;  /* 0x000000120f1a7223 */ /* 0x001fc6000000001a */
[----:B------:R-:W-:Y:S04]  /*0580*/  LDS R13, [R8+0x700] ;  /* 0x00070000080d7984 */ /* 0x000fe80000000800 */
[----:B------:R-:W0:Y:S04]  /*0590*/  SHFL.IDX PT, R18, R12, 0xc, 0x1f ;  /* 0x01801f000c127f89 */ /* 0x000e2800000e0000 */
[----:B------:R-:W-:Y:S01]  /*05a0*/  LDS R15, [R8+0x780] ;  /* 0x00078000080f7984 */ /* 0x000fe20000000800 */
[----:B-1----:R-:W-:-:S03]  /*05b0*/  FFMA R27, R19, R24, R26 ;  /* 0x00000018131b7223 */ /* 0x002fc6000000001a */
[----:B------:R-:W1:Y:S01]  /*05c0*/  SHFL.IDX PT, R23, R12, 0xd, 0x1f ;  /* 0x01a01f000c177f89 */ /* 0x000e6200000e0000 */
[----:B--2---:R-:W-:-:S03]  /*05d0*/  FFMA R25, R22, R25, R27 ;  /* 0x0000001916197223 */ /* 0x004fc6000000001b */
[----:B------:R-:W-:Y:S04]  /*05e0*/  LDS R19, [R8+0x800] ;  /* 0x0008000008137984 */ /* 0x000fe80000000800 */
[----:B------:R-:W2:Y:S01]  /*05f0*/  SHFL.IDX PT, R24, R12, 0xe, 0x1f ;  /* 0x01c01f000c187f89 */ /* 0x000ea200000e0000 */
[----:B---3--:R-:W-:-:S03]  /*0600*/  FFMA R28, R20, R21, R25 ;  /* 0x00000015141c7223 */ /* 0x008fc60000000019 */
[----:B------:R-:W-:Y:S04]  /*0610*/  LDS R22, [R8+0x880] ;  /* 0x0008800008167984 */ /* 0x000fe80000000800 */
[----:B------:R-:W3:Y:S01]  /*0620*/  SHFL.IDX PT, R26, R12, 0xf, 0x1f ;  /* 0x01e01f000c1a7f89 */ /* 0x000ee200000e0000 */
[----:B0-----:R-:W-:-:S03]  /*0630*/  FFMA R21, R17, R18, R28 ;  /* 0x0000001211157223 */ /* 0x001fc6000000001c */
[----:B------:R-:W-:Y:S04]  /*0640*/  LDS R20, [R8+0x900] ;  /* 0x0009000008147984 */ /* 0x000fe80000000800 */
[----:B------:R-:W0:Y:S01]  /*0650*/  SHFL.IDX PT, R18, R12, 0x10, 0x1f ;  /* 0x02001f000c127f89 */ /* 0x000e2200000e0000 */
[----:B-1----:R-:W-:-:S03]  /*0660*/  FFMA R28, R16, R23, R21 ;  /* 0x00000017101c7223 */ /* 0x002fc60000000015 */
[----:B------:R-:W-:Y:S04]  /*0670*/  LDS R17, [R8+0x980] ;  /* 0x0009800008117984 */ /* 0x000fe80000000800 */
[----:B------:R-:W1:Y:S01]  /*0680*/  SHFL.IDX PT, R21, R12, 0x11, 0x1f ;  /* 0x02201f000c157f89 */ /* 0x000e6200000e0000 */
[----:B--2---:R-:W-:-:S03]  /*0690*/  FFMA R24, R13, R24, R28 ;  /* 0x000000180d187223 */ /* 0x004fc6000000001c */
[----:B------:R-:W2:Y:S04]  /*06a0*/  SHFL.IDX PT, R23, R12, 0x12, 0x1f ;  /* 0x02401f000c177f89 */ /* 0x000ea800000e0000 */
[----:B------:R-:W-:Y:S01]  /*06b0*/  LDS R16, [R8+0xa00] ;  /* 0x000a000008107984 */ /* 0x000fe20000000800 */
[----:B---3--:R-:W-:-:S03]  /*06c0*/  FFMA R26, R15, R26, R24 ;  /* 0x0000001a0f1a7223 */ /* 0x008fc60000000018 */
[----:B------:R-:W-:Y:S04]  /*06d0*/  LDS R13, [R8+0xa80] ;  /* 0x000a8000080d7984 */ /* 0x000fe80000000800 */
[----:B------:R-:W3:Y:S01]  /*06e0*/  SHFL.IDX PT, R24, R12, 0x13, 0x1f ;  /* 0x02601f000c187f89 */ /* 0x000ee200000e0000 */
[----:B0-----:R-:W-:-:S03]  /*06f0*/  FFMA R27, R19, R18, R26 ;  /* 0x00000012131b7223 */ /* 0x001fc6000000001a */
[----:B------:R-:W-:Y:S04]  /*0700*/  LDS R15, [R8+0xb00] ;  /* 0x000b0000080f7984 */ /* 0x000fe80000000800 */
[----:B------:R-:W0:Y:S01]  /*0710*/  SHFL.IDX PT, R25, R12, 0x14, 0x1f ;  /* 0x02801f000c197f89 */ /* 0x000e2200000e0000 */
[----:B-1----:R-:W-:-:S03]  /*0720*/  FFMA R27, R22, R21, R27 ;  /* 0x00000015161b7223 */ /* 0x002fc6000000001b */
[----:B------:R-:W-:Y:S01]  /*0730*/  LDS R19, [R8+0xb80] ;  /* 0x000b800008137984 */ /* 0x000fe20000000800 */
[----:B--2---:R-:W-:Y:S01]  /*0740*/  FFMA R22, R20, R23, R27 ;  /* 0x0000001714167223 */ /* 0x004fe2000000001b */
[----:B------:R-:W-:Y:S02]  /*0750*/  SHF.L.U32 R27, R7, 0x7, RZ ;  /* 0x00000007071b7819 */ /* 0x000fe400000006ff */
[----:B------:R-:W1:Y:S04]  /*0760*/  SHFL.IDX PT, R26, R12, 0x15, 0x1f ;  /* 0x02a01f000c1a7f89 */ /* 0x000e6800000e0000 */
[----:B------:R-:W-:Y:S04]  /*0770*/  LDS R21, [R8+0xc00] ;  /* 0x000c000008157984 */ /* 0x000fe80000000800 */
[----:B------:R-:W2:Y:S01]  /*0780*/  SHFL.IDX PT, R20, R12, 0x16, 0x1f ;  /* 0x02c01f000c147f89 */ /* 0x000ea200000e0000 */
[----:B---3--:R-:W-:-:S02]  /*0790*/  FFMA R23, R17, R24, R22 ;  /* 0x0000001811177223 */ /* 0x008fc40000000016 */
[----:B------:R-:W3:Y:S01]  /*07a0*/  LDC R24, c[0x0][0x398] ;  /* 0x0000e600ff187b82 */ /* 0x000ee20000000800 */
[----:B------:R-:W-:Y:S04]  /*07b0*/  LDS R18, [R8+0xc80] ;  /* 0x000c800008127984 */ /* 0x000fe80000000800 */
[----:B------:R-:W4:Y:S01]  /*07c0*/  SHFL.IDX PT, R22, R12, 0x17, 0x1f ;  /* 0x02e01f000c167f89 */ /* 0x000f2200000e0000 */
[----:B0-----:R-:W-:-:S03]  /*07d0*/  FFMA R16, R16, R25, R23 ;  /* 0x0000001910107223 */ /* 0x001fc60000000017 */
[----:B------:R-:W-:Y:S04]  /*07e0*/  LDS R17, [R8+0xd00] ;  /* 0x000d000008117984 */ /* 0x000fe80000000800 */
[----:B------:R-:W0:Y:S01]  /*07f0*/  SHFL.IDX PT, R28, R12, 0x18, 0x1f ;  /* 0x03001f000c1c7f89 */ /* 0x000e2200000e0000 */
[----:B-1----:R-:W-:-:S03]  /*0800*/  FFMA R16, R13, R26, R16 ;  /* 0x0000001a0d107223 */ /* 0x002fc60000000010 */
[----:B------:R-:W1:Y:S01]  /*0810*/  SHFL.IDX PT, R23, R12, 0x19, 0x1f ;  /* 0x03201f000c177f89 */ /* 0x000e6200000e0000 */
[----:B--2---:R-:W-:-:S03]  /*0820*/  FFMA R16, R15, R20, R16 ;  /* 0x000000140f107223 */ /* 0x004fc60000000010 */
[----:B------:R-:W-:Y:S01]  /*0830*/  LDS R13, [R8+0xe00] ;  /* 0x000e0000080d7984 */ /* 0x000fe20000000800 */
[----:B---3--:R-:W-:-:S03]  /*0840*/  ISETP.LE.U32.AND P1, PT, R24, UR4, PT ;  /* 0x0000000418007c0c */ /* 0x008fc6000bf23070 */
[----:B------:R-:W-:Y:S01]  /*0850*/  LDS R15, [R8+0xd80] ;  /* 0x000d8000080f7984 */ /* 0x000fe20000000800 */
[----:B----4-:R-:W-:-:S03]  /*0860*/  FFMA R22, R19, R22, R16 ;  /* 0x0000001613167223 */ /* 0x010fc60000000010 */
[----:B------:R-:W2:Y:S04]  /*0870*/  SHFL.IDX PT, R20, R12, 0x1a, 0x1f ;  /* 0x03401f000c147f89 */ /* 0x000ea800000e0000 */
[----:B------:R-:W-:Y:S01]  /*0880*/  LDS R16, [R8+0xe80] ;  /* 0x000e800008107984 */ /* 0x000fe20000000800 */
[----:B0-----:R-:W-:-:S03]  /*0890*/  FFMA R25, R21, R28, R22 ;  /* 0x0000001c15197223 */ /* 0x001fc60000000016 */
[----:B------:R-:W-:Y:S01]  /*08a0*/  LDS R19, [R8+0xf00] ;  /* 0x000f000008137984 */ /* 0x000fe20000000800 */
[----:B-1----:R-:W-:-:S03]  /*08b0*/  FFMA R26, R18, R23, R25 ;  /* 0x00000017121a7223 */ /* 0x002fc60000000019 */
[----:B------:R-:W-:Y:S01]  /*08c0*/  LDS R21, [R8+0xf80] ;  /* 0x000f800008157984 */ /* 0x000fe20000000800 */
[----:B------:R-:W-:Y:S02]  /*08d0*/  IADD3 R18, PT, PT, R5, R27, RZ ;  /* 0x0000001b05127210 */ /* 0x000fe40007ffe0ff */
[----:B------:R-:W-:Y:S01]  /*08e0*/  MOV R23, R4 ;  /* 0x0000000400177202 */ /* 0x000fe20000000f00 */
[----:B------:R-:W0:Y:S01]  /*08f0*/  SHFL.IDX PT, R22, R12, 0x1b, 0x1f ;  /* 0x03601f000c167f89 */ /* 0x000e2200000e0000 */
[----:B------:R-:W-:Y:S02]  /*0900*/  @!P1 MOV R4, R14 ;  /* 0x0000000e00049202 */ /* 0x000fe40000000f00 */
[----:B------:R-:W-:Y:S01]  /*0910*/  @!P1 MOV R5, R9 ;  /* 0x0000000900059202 */ /* 0x000fe20000000f00 */
[----:B------:R-:W1:Y:S04]  /*0920*/  SHFL.IDX PT, R24, R12, 0x1c, 0x1f ;  /* 0x03801f000c187f89 */ /* 0x000e6800000e0000 */
[----:B------:R-:W3:Y:S01]  /*0930*/  SHFL.IDX PT, R25, R12, 0x1d, 0x1f ;  /* 0x03a01f000c197f89 */ /* 0x000ee200000e0000 */
[----:B--2---:R-:W-:-:S03]  /*0940*/  FFMA R28, R17, R20, R26 ;  /* 0x00000014111c7223 */ /* 0x004fc6000000001a */
[----:B------:R-:W2:Y:S04]  /*0950*/  SHFL.IDX PT, R20, R12, 0x1e, 0x1f ;  /* 0x03c01f000c147f89 */ /* 0x000ea800000e0000 */
[----:B------:R4:W-:Y:S04]  /*0960*/  @!P1 CCTL.E.PF1 [R4] ;  /* 0x000000000400998f */ /* 0x0009e80000000100 */
[----:B------:R-:W5:Y:S01]  /*0970*/  SHFL.IDX PT, R26, R12, 0x1f, 0x1f ;  /* 0x03e01f000c1a7f89 */ /* 0x000f6200000e0000 */
[----:B0-----:R-:W-:Y:S01]  /*0980*/  FFMA R22, R15, R22, R28 ;  /* 0x000000160f167223 */ /* 0x001fe2000000001c */
[----:B----4-:R-:W-:-:S02]  /*0990*/  @!P1 MOV R4, R23 ;  /* 0x0000001700049202 */ /* 0x010fc40000000f00 */
[----:B------:R-:W-:Y:S01]  /*09a0*/  @!P1 MOV R5, R18 ;  /* 0x0000001200059202 */ /* 0x000fe20000000f00 */
[----:B-1----:R-:W-:-:S04]  /*09b0*/  FFMA R13, R13, R24, R22 ;  /* 0x000000180d0d7223 */ /* 0x002fc80000000016 */
[----:B------:R0:W-:Y:S01]  /*09c0*/  @!P1 CCTL.E.PF1 [R4] ;  /* 0x000000000400998f */ /* 0x0001e20000000100 */
[----:B---3--:R-:W-:-:S04]  /*09d0*/  FFMA R16, R16, R25, R13 ;  /* 0x0000001910107223 */ /* 0x008fc8000000000d */
[----:B--2---:R-:W-:-:S04]  /*09e0*/  FFMA R16, R19, R20, R16 ;  /* 0x0000001413107223 */ /* 0x004fc80000000010 */
[----:B-----5:R-:W-:Y:S01]  /*09f0*/  FFMA R21, R21, R26, R16 ;  /* 0x0000001a15157223 */ /* 0x020fe20000000010 */
[----:B0-----:R-:W-:Y:S06]  /*0a00*/  @!P1 BRA `(.L_x_0) ;  /* 0xfffffff800189947 */ /* 0x001fec000383ffff */
[----:B------:R-:W0:Y:S01]  /*0a10*/  S2R R4, SR_TID.Y ;  /* 0x0000000000047919 */ /* 0x000e220000002200 */
[----:B------:R-:W-:Y:S01]  /*0a20*/  HFMA2 R5, -RZ, RZ, 0, 0 ;  /* 0x00000000ff057431 */ /* 0x000fe200000001ff */
[----:B------:R-:W-:Y:S01]  /*0a30*/  MOV R11, RZ ;  /* 0x000000ff000b7202 */ /* 0x000fe20000000f00 */
[----:B------:R-:W1:Y:S01]  /*0a40*/  LDCU.64 UR6, c[0x0][0x390] ;  /* 0x00007200ff0677ac */ /* 0x000e620008000a00 */
[----:B------:R-:W2:Y:S01]  /*0a50*/  S2R R10, SR_TID.X ;  /* 0x00000000000a7919 */ /* 0x000ea20000002100 */
[----:B------:R-:W-:Y:S01]  /*0a60*/  UMOV UR4, URZ ;  /* 0x000000ff00047c82 */ /* 0x000fe20008000000 */
[----:B------:R-:W-:Y:S01]  /*0a70*/  UMOV UR5, URZ ;  /* 0x000000ff00057c82 */ /* 0x000fe20008000000 */
[----:B0-----:R-:W-:-:S04]  /*0a80*/  IMAD.WIDE.U32 R8, R0, 0x20, R4 ;  /* 0x0000002000087825 */ /* 0x001fc800078e0004 */
[----:B--2---:R-:W-:Y:S01]  /*0a90*/  IMAD.WIDE.U32 R4, R6, 0x20, R10 ;  /* 0x0000002006047825 */ /* 0x004fe200078e000a */
[----:B------:R-:W-:-:S04]  /*0aa0*/  IADD3 R3, PT, PT, R9, UR4, RZ ;  /* 0x0000000409037c10 */ /* 0x000fc8000fffe0ff */
[----:B------:R-:W-:Y:S01]  /*0ab0*/  IADD3 R5, PT, PT, R5, UR5, RZ ;  /* 0x0000000505057c10 */ /* 0x000fe2000fffe0ff */
[----:B------:R-:W-:Y:S02]  /*0ac0*/  IMAD R0, R3, R2, RZ ;  /* 0x0000000203007224 */ /* 0x000fe400078e02ff */
[----:B------:R-:W-:-:S04]  /*0ad0*/  IMAD.WIDE.U32 R2, R2, R8, R4 ;  /* 0x0000000802027225 */ /* 0x000fc800078e0004 */
[----:B------:R-:W-:Y:S01]  /*0ae0*/  IMAD R7, R7, R8, R0 ;  /* 0x0000000807077224 */ /* 0x000fe200078e0200 */
[----:B-1----:R-:W-:-:S04]  /*0af0*/  LEA R4, P0, R2, UR6, 0x2 ;  /* 0x0000000602047c11 */ /* 0x002fc8000f8010ff */
[----:B------:R-:W-:-:S04]  /*0b00*/  IADD3 R3, PT, PT, R7, R3, RZ ;  /* 0x0000000307037210 */ /* 0x000fc80007ffe0ff */
[----:B------:R-:W-:-:S05]  /*0b10*/  LEA.HI.X R5, R2, UR7, R3, 0x2, P0 ;  /* 0x0000000702057c11 */ /* 0x000fca00080f1403 */
[----:B------:R-:W-:Y:S01]  /*0b20*/  STG.E desc[UR8][R4.64], R21 ;  /* 0x0000001504007986 */ /* 0x000fe2000c101908 */
[----:B------:R-:W-:Y:S05]  /*0b30*/  EXIT ;  /* 0x000000000000794d */ /* 0x000fea0003800000 */
.L_x_1:
[----:B------:R-:W-:-:S00]  /*0b40*/  BRA `(.L_x_1) ;  /* 0xfffffffc00fc7947 */ /* 0x000fc0000383ffff */
[----:B------:R-:W-:-:S00]  /*0b50*/  NOP ;  /* 0x0000000000007918 */ /* 0x000fc00000000000 */
        /* <DEDUP_REMOVED lines=10> */
.L_x_2:


//--------------------- .nv.shared.blockedMatmulV4 --------------------------
	.section	.nv.shared.blockedMatmulV4,"aw",@nobits
	.sectionflags	@""
	.align	4
.nv.shared.blockedMatmulV4:
	.zero		9216


//--------------------- .nv.shared.reserved.0     --------------------------
	.section	.nv.shared.reserved.0,"aw",@nobits
	.weak		__nv_reservedSMEM_offset_0_alias
	.size		__nv_reservedSMEM_offset_0_alias, 0, 64
	.other		__nv_reservedSMEM_offset_0_alias,@"STO_CUDA_RESERVED_SHARED STV_DEFAULT"
__nv_reservedSMEM_offset_0_alias:
	.zero		0
	.zero		64


//--------------------- .nv.constant0.blockedMatmulV4 --------------------------
	.section	.nv.constant0.blockedMatmulV4,"a",@progbits
	.sectionflags	@""
	.align	4
.nv.constant0.blockedMatmulV4:
	.zero		924


//--------------------- SYMBOLS --------------------------

	.type		.nv.reservedSmem.offset0,@object
	.size		.nv.reservedSmem.offset0,0x4
	.type		.nv.reservedSmem.cap,@object
	.size		.nv.reservedSmem.cap,0x4
